	.headerflags	@"EF_CUDA_TEXMODE_UNIFIED EF_CUDA_64BIT_ADDRESS EF_CUDA_ACCELERATORS EF_CUDA_SM90 EF_CUDA_VIRTUAL_SM(EF_CUDA_SM90)"
	.elftype	@"ET_EXEC"


//--------------------- .nv.info                  --------------------------
	.section	.nv.info,"",@"SHT_CUDA_INFO"
	.align	4


	//----- nvinfo : EIATTR_REGCOUNT
	.align		4
        /*0000*/ 	.byte	0x04, 0x2f
        /*0002*/ 	.short	(.L_3 - .L_2)
	.align		4
.L_2:
        /*0004*/ 	.word	index@(triton_poi_fused__native_batch_norm_legit_no_training_relu_11)
        /*0008*/ 	.word	0x00000022


	//----- nvinfo : EIATTR_MIN_STACK_SIZE
	.align		4
.L_3:
        /*000c*/ 	.byte	0x04, 0x12
        /*000e*/ 	.short	(.L_5 - .L_4)
	.align		4
.L_4:
        /*0010*/ 	.word	index@(triton_poi_fused__native_batch_norm_legit_no_training_relu_11)
        /*0014*/ 	.word	0x00000000


	//----- nvinfo : EIATTR_FRAME_SIZE
	.align		4
.L_5:
        /*0018*/ 	.byte	0x04, 0x11
        /*001a*/ 	.short	(.L_7 - .L_6)
	.align		4
.L_6:
        /*001c*/ 	.word	index@(triton_poi_fused__native_batch_norm_legit_no_training_relu_11)
        /*0020*/ 	.word	0x00000000


	//----- nvinfo : EIATTR_MIN_STACK_SIZE
	.align		4
.L_7:
        /*0024*/ 	.byte	0x04, 0x12
        /*0026*/ 	.short	(.L_9 - .L_8)
	.align		4
.L_8:
        /*0028*/ 	.word	index@(triton_poi_fused__native_batch_norm_legit_no_training_relu_11)
        /*002c*/ 	.word	0x00000000
.L_9:


//--------------------- .nv.info.triton_poi_fused__native_batch_norm_legit_no_training_relu_11 --------------------------
	.section	.nv.info.triton_poi_fused__native_batch_norm_legit_no_training_relu_11,"",@"SHT_CUDA_INFO"
	.sectionflags	@""
	.align	4


	//----- nvinfo : EIATTR_CUDA_API_VERSION
	.align		4
        /*0000*/ 	.byte	0x04, 0x37
        /*0002*/ 	.short	(.L_11 - .L_10)
.L_10:
        /*0004*/ 	.word	0x0000007c


	//----- nvinfo : EIATTR_KPARAM_INFO
	.align		4
.L_11:
        /*0008*/ 	.byte	0x04, 0x17
        /*000a*/ 	.short	(.L_13 - .L_12)
.L_12:
        /*000c*/ 	.word	0x00000000
        /*0010*/ 	.short	0x0007
        /*0012*/ 	.short	0x0034
        /*0014*/ 	.byte	0x00, 0xf0, 0x11, 0x00


	//----- nvinfo : EIATTR_KPARAM_INFO
	.align		4
.L_13:
        /*0018*/ 	.byte	0x04, 0x17
        /*001a*/ 	.short	(.L_15 - .L_14)
.L_14:
        /*001c*/ 	.word	0x00000000
        /*0020*/ 	.short	0x0006
        /*0022*/ 	.short	0x0030
        /*0024*/ 	.byte	0x00, 0xf0, 0x11, 0x00


	//----- nvinfo : EIATTR_KPARAM_INFO
	.align		4
.L_15:
        /*0028*/ 	.byte	0x04, 0x17
        /*002a*/ 	.short	(.L_17 - .L_16)
.L_16:
        /*002c*/ 	.word	0x00000000
        /*0030*/ 	.short	0x0005
        /*0032*/ 	.short	0x0028
        /*0034*/ 	.byte	0x00, 0xf4, 0x21, 0x00


	//----- nvinfo : EIATTR_KPARAM_INFO
	.align		4
.L_17:
        /*0038*/ 	.byte	0x04, 0x17
        /*003a*/ 	.short	(.L_19 - .L_18)
.L_18:
        /*003c*/ 	.word	0x00000000
        /*0040*/ 	.short	0x0004
        /*0042*/ 	.short	0x0020
        /*0044*/ 	.byte	0x00, 0xf4, 0x21, 0x00


	//----- nvinfo : EIATTR_KPARAM_INFO
	.align		4
.L_19:
        /*0048*/ 	.byte	0x04, 0x17
        /*004a*/ 	.short	(.L_21 - .L_20)
.L_20:
        /*004c*/ 	.word	0x00000000
        /*0050*/ 	.short	0x0003
        /*0052*/ 	.short	0x0018
        /*0054*/ 	.byte	0x00, 0xf4, 0x21, 0x00


	//----- nvinfo : EIATTR_KPARAM_INFO
	.align		4
.L_21:
        /*0058*/ 	.byte	0x04, 0x17
        /*005a*/ 	.short	(.L_23 - .L_22)
.L_22:
        /*005c*/ 	.word	0x00000000
        /*0060*/ 	.short	0x0002
        /*0062*/ 	.short	0x0010
        /*0064*/ 	.byte	0x00, 0xf4, 0x21, 0x00


	//----- nvinfo : EIATTR_KPARAM_INFO
	.align		4
.L_23:
        /*0068*/ 	.byte	0x04, 0x17
        /*006a*/ 	.short	(.L_25 - .L_24)
.L_24:
        /*006c*/ 	.word	0x00000000
        /*0070*/ 	.short	0x0001
        /*0072*/ 	.short	0x0008
        /*0074*/ 	.byte	0x00, 0xf4, 0x21, 0x00


	//----- nvinfo : EIATTR_KPARAM_INFO
	.align		4
.L_25:
        /*0078*/ 	.byte	0x04, 0x17
        /*007a*/ 	.short	(.L_27 - .L_26)
.L_26:
        /*007c*/ 	.word	0x00000000
        /*0080*/ 	.short	0x0000
        /*0082*/ 	.short	0x0000
        /*0084*/ 	.byte	0x00, 0xf4, 0x21, 0x00


	//----- nvinfo : EIATTR_SPARSE_MMA_MASK
	.align		4
.L_27:
        /*0088*/ 	.byte	0x03, 0x50
        /*008a*/ 	.short	0x0000


	//----- nvinfo : EIATTR_MAXREG_COUNT
	.align		4
        /*008c*/ 	.byte	0x03, 0x1b
        /*008e*/ 	.short	0x00ff


	//----- nvinfo : EIATTR_EXIT_INSTR_OFFSETS
	.align		4
        /*0090*/ 	.byte	0x04, 0x1c
        /*0092*/ 	.short	(.L_29 - .L_28)


	//   ....[0]....
.L_28:
        /*0094*/ 	.word	0x00001140


	//   ....[1]....
        /*0098*/ 	.word	0x000011c0


	//----- nvinfo : EIATTR_REQNTID
	.align		4
.L_29:
        /*009c*/ 	.byte	0x04, 0x10
        /*009e*/ 	.short	(.L_31 - .L_30)
.L_30:
        /*00a0*/ 	.word	0x00000100
        /*00a4*/ 	.word	0x00000001
        /*00a8*/ 	.word	0x00000001


	//----- nvinfo : EIATTR_CBANK_PARAM_SIZE
	.align		4
.L_31:
        /*00ac*/ 	.byte	0x03, 0x19
        /*00ae*/ 	.short	0x0038


	//----- nvinfo : EIATTR_PARAM_CBANK
	.align		4
        /*00b0*/ 	.byte	0x04, 0x0a
        /*00b2*/ 	.short	(.L_33 - .L_32)
	.align		4
.L_32:
        /*00b4*/ 	.word	index@(.nv.constant0.triton_poi_fused__native_batch_norm_legit_no_training_relu_11)
        /*00b8*/ 	.short	0x0210
        /*00ba*/ 	.short	0x0038


	//----- nvinfo : EIATTR_SW_WAR
	.align		4
.L_33:
        /*00bc*/ 	.byte	0x04, 0x36
        /*00be*/ 	.short	(.L_35 - .L_34)
.L_34:
        /*00c0*/ 	.word	0x00000008
.L_35:


//--------------------- .nv.callgraph             --------------------------
	.section	.nv.callgraph,"",@"SHT_CUDA_CALLGRAPH"
	.align	4
	.sectionentsize	8
	.align		4
        /*0000*/ 	.word	0x00000000
	.align		4
        /*0004*/ 	.word	0xffffffff
	.align		4
        /*0008*/ 	.word	0x00000000
	.align		4
        /*000c*/ 	.word	0xfffffffe
	.align		4
        /*0010*/ 	.word	0x00000000
	.align		4
        /*0014*/ 	.word	0xfffffffd
	.align		4
        /*0018*/ 	.word	0x00000000
	.align		4
        /*001c*/ 	.word	0xfffffffc


//--------------------- .nv.constant4             --------------------------
	.section	.nv.constant4,"a",@progbits
	.align	8
	.align		8
.nv.constant4:
        /*0000*/ 	.dword	_$_str
	.align		8
        /*0008*/ 	.dword	_$_str_$_2


//--------------------- .text.triton_poi_fused__native_batch_norm_legit_no_training_relu_11 --------------------------
	.section	.text.triton_poi_fused__native_batch_norm_legit_no_training_relu_11,"ax",@progbits
	.sectionflags	@"SHF_BARRIERS=1"
	.align	128
        .global         triton_poi_fused__native_batch_norm_legit_no_training_relu_11
        .type           triton_poi_fused__native_batch_norm_legit_no_training_relu_11,@function
        .size           triton_poi_fused__native_batch_norm_legit_no_training_relu_11,(.L_x_1 - triton_poi_fused__native_batch_norm_legit_no_training_relu_11)
        .other          triton_poi_fused__native_batch_norm_legit_no_training_relu_11,@"STO_CUDA_ENTRY STV_DEFAULT"
triton_poi_fused__native_batch_norm_legit_no_training_relu_11:
.text.triton_poi_fused__native_batch_norm_legit_no_training_relu_11:
[----:B------:R-:W0:Y:S01]  /*0000*/  LDC R1, c[0x0][0x28] ;  /* 0x00000a00ff017b82 */ /* 0x000e220000000800 */
[----:B------:R-:W1:Y:S07]  /*0010*/  S2R R3, SR_CTAID.Y ;  /* 0x0000000000037919 */ /* 0x000e6e0000002600 */
[----:B------:R-:W2:Y:S01]  /*0020*/  LDC.64 R30, c[0x0][0x210] ;  /* 0x00008400ff1e7b82 */ /* 0x000ea20000000a00 */
[----:B------:R-:W-:Y:S01]  /*0030*/  ULDC.64 UR6, c[0x0][0x208] ;  /* 0x0000820000067ab9 */ /* 0x000fe20000000a00 */
[----:B------:R-:W3:Y:S01]  /*0040*/  S2R R2, SR_TID.X ;  /* 0x0000000000027919 */ /* 0x000ee20000002100 */
[----:B------:R-:W4:Y:S05]  /*0050*/  S2R R21, SR_CTAID.X ;  /* 0x0000000000157919 */ /* 0x000f2a0000002500 */
[----:B------:R-:W5:Y:S01]  /*0060*/  LDC.64 R26, c[0x0][0x218] ;  /* 0x00008600ff1a7b82 */ /* 0x000f620000000a00 */
[----:B-1----:R-:W-:-:S02]  /*0070*/  IMAD.SHL.U32 R3, R3, 0x40, RZ ;  /* 0x0000004003037824 */ /* 0x002fc400078e00ff */
[----:B---3--:R-:W-:Y:S01]  /*0080*/  IMAD.SHL.U32 R0, R2, 0x4, RZ ;  /* 0x0000000402007824 */ /* 0x008fe200078e00ff */
[----:B------:R-:W-:Y:S01]  /*0090*/  SHF.R.U32.HI R12, RZ, 0x4, R2 ;  /* 0x00000004ff0c7819 */ /* 0x000fe20000011602 */
[----:B----4-:R-:W-:-:S03]  /*00a0*/  IMAD.SHL.U32 R21, R21, 0x40, RZ ;  /* 0x0000004015157824 */ /* 0x010fc600078e00ff */
[----:B------:R-:W-:Y:S02]  /*00b0*/  LOP3.LUT R24, R3, 0x3c, R0, 0xf8, !PT ;  /* 0x0000003c03187812 */ /* 0x000fe400078ef800 */
[----:B------:R-:W-:Y:S02]  /*00c0*/  SGXT.U32 R12, R12, 0x4 ;  /* 0x000000040c0c781a */ /* 0x000fe40000000000 */
[----:B------:R-:W-:Y:S02]  /*00d0*/  SHF.R.S32.HI R5, RZ, 0x1f, R24 ;  /* 0x0000001fff057819 */ /* 0x000fe40000011418 */
[----:B------:R-:W-:Y:S02]  /*00e0*/  ISETP.GE.AND P0, PT, R24, 0x100, PT ;  /* 0x000001001800780c */ /* 0x000fe40003f06270 */
[----:B------:R-:W-:Y:S02]  /*00f0*/  LEA.HI R7, R5, R24, RZ, 0x6 ;  /* 0x0000001805077211 */ /* 0x000fe400078f30ff */
[----:B------:R-:W-:-:S02]  /*0100*/  LOP3.LUT R11, R21, R12, RZ, 0xfc, !PT ;  /* 0x0000000c150b7212 */ /* 0x000fc400078efcff */
[C---:B------:R-:W-:Y:S01]  /*0110*/  LOP3.LUT R5, R7.reuse, 0xffffffc0, RZ, 0xc0, !PT ;  /* 0xffffffc007057812 */ /* 0x040fe200078ec0ff */
[----:B------:R-:W-:Y:S01]  /*0120*/  IMAD.SHL.U32 R8, R7, 0x1000, RZ ;  /* 0x0000100007087824 */ /* 0x000fe200078e00ff */
[----:B------:R-:W-:Y:S02]  /*0130*/  LOP3.LUT R29, R21, 0x20, R12, 0xfe, !PT ;  /* 0x00000020151d7812 */ /* 0x000fe400078efe0c */
[----:B------:R-:W-:Y:S01]  /*0140*/  CS2R R6, SRZ ;  /* 0x0000000000067805 */ /* 0x000fe2000001ff00 */
[----:B------:R-:W-:Y:S01]  /*0150*/  IMAD.IADD R24, R24, 0x1, -R5 ;  /* 0x0000000118187824 */ /* 0x000fe200078e0a05 */
[----:B------:R-:W-:Y:S02]  /*0160*/  LOP3.LUT R13, R8, 0xfffc0000, RZ, 0xc0, !PT ;  /* 0xfffc0000080d7812 */ /* 0x000fe400078ec0ff */
[----:B------:R-:W-:Y:S02]  /*0170*/  CS2R R4, SRZ ;  /* 0x0000000000047805 */ /* 0x000fe4000001ff00 */
[----:B------:R-:W-:Y:S01]  /*0180*/  CS2R R8, SRZ ;  /* 0x0000000000087805 */ /* 0x000fe2000001ff00 */
[----:B------:R-:W-:Y:S01]  /*0190*/  IMAD.IADD R14, R24, 0x1, R13 ;  /* 0x00000001180e7824 */ /* 0x000fe200078e020d */
[----:B------:R-:W-:-:S02]  /*01a0*/  LOP3.LUT R13, R21, 0x10, R12, 0xfe, !PT ;  /* 0x00000010150d7812 */ /* 0x000fc400078efe0c */
[----:B------:R-:W-:Y:S01]  /*01b0*/  LOP3.LUT R12, R21, 0x30, R12, 0xfe, !PT ;  /* 0x00000030150c7812 */ /* 0x000fe200078efe0c */
[--C-:B------:R-:W-:Y:S01]  /*01c0*/  IMAD R19, R11, 0x40, R14.reuse ;  /* 0x000000400b137824 */ /* 0x100fe200078e020e */
[----:B------:R-:W-:Y:S01]  /*01d0*/  CS2R R10, SRZ ;  /* 0x00000000000a7805 */ /* 0x000fe2000001ff00 */
[--C-:B------:R-:W-:Y:S01]  /*01e0*/  IMAD R13, R13, 0x40, R14.reuse ;  /* 0x000000400d0d7824 */ /* 0x100fe200078e020e */
[----:B------:R-:W-:Y:S01]  /*01f0*/  LEA R17, R12, R14, 0x6 ;  /* 0x0000000e0c117211 */ /* 0x000fe200078e30ff */
[----:B------:R-:W-:Y:S02]  /*0200*/  IMAD R29, R29, 0x40, R14 ;  /* 0x000000401d1d7824 */ /* 0x000fe400078e020e */
[----:B--2---:R-:W-:-:S04]  /*0210*/  IMAD.WIDE R18, R19, 0x4, R30 ;  /* 0x0000000413127825 */ /* 0x004fc800078e021e */
[--C-:B------:R-:W-:Y:S01]  /*0220*/  IMAD.WIDE R22, R13, 0x4, R30.reuse ;  /* 0x000000040d167825 */ /* 0x100fe200078e021e */
[----:B------:R1:W2:Y:S01]  /*0230*/  @!P0 LDG.E.EL.128 R4, desc[UR6][R18.64] ;  /* 0x0000000612048981 */ /* 0x0002a2000c2e1d00 */
[----:B------:R-:W-:Y:S02]  /*0240*/  LOP3.LUT R0, R21, 0x3c, R0, 0xf8, !PT ;  /* 0x0000003c15007812 */ /* 0x000fe400078ef800 */
[--C-:B------:R-:W-:Y:S01]  /*0250*/  IMAD.WIDE R28, R29, 0x4, R30.reuse ;  /* 0x000000041d1c7825 */ /* 0x100fe200078e021e */
[----:B------:R3:W4:Y:S01]  /*0260*/  @!P0 LDG.E.EL.128 R8, desc[UR6][R22.64] ;  /* 0x0000000616088981 */ /* 0x000722000c2e1d00 */
[----:B------:R-:W-:Y:S02]  /*0270*/  CS2R R12, SRZ ;  /* 0x00000000000c7805 */ /* 0x000fe4000001ff00 */
[----:B------:R-:W-:Y:S01]  /*0280*/  CS2R R14, SRZ ;  /* 0x00000000000e7805 */ /* 0x000fe2000001ff00 */
[----:B------:R-:W-:Y:S01]  /*0290*/  IMAD.WIDE R30, R17, 0x4, R30 ;  /* 0x00000004111e7825 */ /* 0x000fe200078e021e */
[----:B------:R-:W-:-:S02]  /*02a0*/  CS2R R16, SRZ ;  /* 0x0000000000107805 */ /* 0x000fc4000001ff00 */
[----:B------:R-:W-:Y:S02]  /*02b0*/  CS2R R20, SRZ ;  /* 0x0000000000147805 */ /* 0x000fe4000001ff00 */
[----:B-1----:R-:W-:Y:S01]  /*02c0*/  CS2R R18, SRZ ;  /* 0x0000000000127805 */ /* 0x002fe2000001ff00 */
[----:B-----5:R-:W-:Y:S01]  /*02d0*/  IMAD.WIDE R26, R24, 0x4, R26 ;  /* 0x00000004181a7825 */ /* 0x020fe200078e021a */
[----:B------:R1:W5:Y:S01]  /*02e0*/  @!P0 LDG.E.EL.128 R12, desc[UR6][R28.64] ;  /* 0x000000061c0c8981 */ /* 0x000362000c2e1d00 */
[----:B---3--:R-:W-:-:S03]  /*02f0*/  CS2R R22, SRZ ;  /* 0x0000000000167805 */ /* 0x008fc6000001ff00 */
[----:B------:R-:W3:Y:S04]  /*0300*/  @!P0 LDG.E.EL.128 R16, desc[UR6][R30.64] ;  /* 0x000000061e108981 */ /* 0x000ee8000c2e1d00 */
[----:B------:R-:W2:Y:S01]  /*0310*/  @!P0 LDG.E.EL.128 R20, desc[UR6][R26.64] ;  /* 0x000000061a148981 */ /* 0x000ea2000c2e1d00 */
[----:B-1----:R-:W1:Y:S02]  /*0320*/  LDC.64 R28, c[0x0][0x220] ;  /* 0x00008800ff1c7b82 */ /* 0x002e640000000a00 */
[----:B-1----:R-:W-:-:S04]  /*0330*/  IMAD.WIDE R28, R24, 0x4, R28 ;  /* 0x00000004181c7825 */ /* 0x002fc800078e021c */
[C---:B--2---:R-:W-:Y:S01]  /*0340*/  FADD R4, -R20.reuse, R4 ;  /* 0x0000000414047221 */ /* 0x044fe20000000100 */
[C---:B----4-:R-:W-:Y:S01]  /*0350*/  FADD R25, -R20.reuse, R8 ;  /* 0x0000000814197221 */ /* 0x050fe20000000100 */
[C---:B-----5:R-:W-:Y:S01]  /*0360*/  FADD R12, -R20.reuse, R12 ;  /* 0x0000000c140c7221 */ /* 0x060fe20000000100 */
[----:B---3--:R-:W-:Y:S01]  /*0370*/  FADD R16, -R20, R16 ;  /* 0x0000001014107221 */ /* 0x008fe20000000100 */
[C---:B------:R-:W-:Y:S01]  /*0380*/  FADD R5, -R21.reuse, R5 ;  /* 0x0000000515057221 */ /* 0x040fe20000000100 */
[C---:B------:R-:W-:Y:S01]  /*0390*/  FADD R20, -R21.reuse, R9 ;  /* 0x0000000915147221 */ /* 0x040fe20000000100 */
[C---:B------:R-:W-:Y:S01]  /*03a0*/  FADD R13, -R21.reuse, R13 ;  /* 0x0000000d150d7221 */ /* 0x040fe20000000100 */
[----:B------:R-:W-:Y:S01]  /*03b0*/  FADD R17, -R21, R17 ;  /* 0x0000001115117221 */ /* 0x000fe20000000100 */
[----:B------:R-:W-:Y:S01]  /*03c0*/  FADD R21, -R22, R10 ;  /* 0x0000000a16157221 */ /* 0x000fe20000000100 */
[----:B------:R-:W-:Y:S01]  /*03d0*/  FADD R26, -R23, R11 ;  /* 0x0000000b171a7221 */ /* 0x000fe20000000100 */
[----:B------:R-:W-:-:S02]  /*03e0*/  CS2R R8, SRZ ;  /* 0x0000000000087805 */ /* 0x000fc4000001ff00 */
[----:B------:R-:W-:Y:S01]  /*03f0*/  CS2R R10, SRZ ;  /* 0x00000000000a7805 */ /* 0x000fe2000001ff00 */
[C---:B------:R-:W-:Y:S01]  /*0400*/  FADD R6, -R22.reuse, R6 ;  /* 0x0000000616067221 */ /* 0x040fe20000000100 */
[C---:B------:R-:W-:Y:S01]  /*0410*/  FADD R14, -R22.reuse, R14 ;  /* 0x0000000e160e7221 */ /* 0x040fe20000000100 */
[----:B------:R-:W-:Y:S01]  /*0420*/  FADD R18, -R22, R18 ;  /* 0x0000001216127221 */ /* 0x000fe20000000100 */
[C---:B------:R-:W-:Y:S01]  /*0430*/  FADD R7, -R23.reuse, R7 ;  /* 0x0000000717077221 */ /* 0x040fe20000000100 */
[C---:B------:R-:W-:Y:S01]  /*0440*/  FADD R15, -R23.reuse, R15 ;  /* 0x0000000f170f7221 */ /* 0x040fe20000000100 */
[----:B------:R-:W2:Y:S01]  /*0450*/  @!P0 LDG.E.EL.128 R8, desc[UR6][R28.64] ;  /* 0x000000061c088981 */ /* 0x000ea2000c2e1d00 */
[----:B------:R-:W-:Y:S01]  /*0460*/  FADD R19, -R23, R19 ;  /* 0x0000001317137221 */ /* 0x000fe20000000100 */
[----:B--2---:R-:W-:-:S04]  /*0470*/  FADD R27, R8, 9.9999997473787516356e-06 ;  /* 0x3727c5ac081b7421 */ /* 0x004fc80000000000 */
[----:B------:R-:W1:Y:S01]  /*0480*/  MUFU.SQRT R8, R27 ;  /* 0x0000001b00087308 */ /* 0x000e620000002000 */
[----:B------:R-:W-:Y:S01]  /*0490*/  FADD R22, R10, 9.9999997473787516356e-06 ;  /* 0x3727c5ac0a167421 */ /* 0x000fe20000000000 */
[----:B------:R-:W-:-:S06]  /*04a0*/  FADD R11, R11, 9.9999997473787516356e-06 ;  /* 0x3727c5ac0b0b7421 */ /* 0x000fcc0000000000 */
[----:B------:R-:W2:Y:S01]  /*04b0*/  MUFU.SQRT R30, R11 ;  /* 0x0000000b001e7308 */ /* 0x000ea20000002000 */
[----:B-1----:R-:W-:-:S07]  /*04c0*/  FSETP.GT.AND P6, PT, R8, 8.50705917302346158658e+37, PT ;  /* 0x7e8000000800780b */ /* 0x002fce0003fc4000 */
[----:B------:R-:W1:Y:S01]  /*04d0*/  MUFU.SQRT R22, R22 ;  /* 0x0000001600167308 */ /* 0x000e620000002000 */
[----:B------:R-:W-:Y:S01]  /*04e0*/  FSETP.GEU.AND P1, PT, R8, 1.175494350822287508e-38, PT ;  /* 0x008000000800780b */ /* 0x000fe20003f2e000 */
[----:B------:R-:W-:Y:S02]  /*04f0*/  IMAD.MOV.U32 R10, RZ, RZ, 0x3e800000 ;  /* 0x3e800000ff0a7424 */ /* 0x000fe400078e00ff */
[----:B------:R-:W-:-:S03]  /*0500*/  FADD R9, R9, 9.9999997473787516356e-06 ;  /* 0x3727c5ac09097421 */ /* 0x000fc60000000000 */
[----:B------:R-:W-:Y:S01]  /*0510*/  FSEL R28, R10, 1, P6 ;  /* 0x3f8000000a1c7808 */ /* 0x000fe20003000000 */
[----:B------:R-:W-:Y:S01]  /*0520*/  @P6 FMUL R8, R8, 0.25 ;  /* 0x3e80000008086820 */ /* 0x000fe20000400000 */
[----:B--2---:R-:W-:Y:S02]  /*0530*/  FSETP.GT.AND P6, PT, R30, 8.50705917302346158658e+37, PT ;  /* 0x7e8000001e00780b */ /* 0x004fe40003fc4000 */
[----:B-1----:R-:W-:-:S03]  /*0540*/  FSETP.GT.AND P4, PT, R22, 8.50705917302346158658e+37, PT ;  /* 0x7e8000001600780b */ /* 0x002fc60003f84000 */
[----:B------:R-:W-:Y:S01]  /*0550*/  @!P1 FMUL R8, R8, 16777216 ;  /* 0x4b80000008089820 */ /* 0x000fe20000400000 */
[----:B------:R-:W-:Y:S01]  /*0560*/  @!P1 FMUL R28, R28, 16777216 ;  /* 0x4b8000001c1c9820 */ /* 0x000fe20000400000 */
[----:B------:R-:W-:Y:S01]  /*0570*/  FSETP.GEU.AND P1, PT, R30, 1.175494350822287508e-38, PT ;  /* 0x008000001e00780b */ /* 0x000fe20003f2e000 */
[----:B------:R-:W1:Y:S01]  /*0580*/  MUFU.SQRT R23, R9 ;  /* 0x0000000900177308 */ /* 0x000e620000002000 */
[----:B------:R-:W-:-:S04]  /*0590*/  FSETP.GEU.AND P5, PT, R22, 1.175494350822287508e-38, PT ;  /* 0x008000001600780b */ /* 0x000fc80003fae000 */
[----:B------:R-:W-:-:S03]  /*05a0*/  @P6 FMUL R30, R30, 0.25 ;  /* 0x3e8000001e1e6820 */ /* 0x000fc60000400000 */
[----:B------:R-:W2:Y:S01]  /*05b0*/  MUFU.RCP R9, R8 ;  /* 0x0000000800097308 */ /* 0x000ea20000001000 */
[----:B------:R-:W-:-:S03]  /*05c0*/  @P4 FMUL R22, R22, 0.25 ;  /* 0x3e80000016164820 */ /* 0x000fc60000400000 */
[----:B------:R-:W-:Y:S02]  /*05d0*/  @!P1 FMUL R30, R30, 16777216 ;  /* 0x4b8000001e1e9820 */ /* 0x000fe40000400000 */
[----:B------:R-:W-:Y:S01]  /*05e0*/  @!P5 FMUL R22, R22, 16777216 ;  /* 0x4b8000001616d820 */ /* 0x000fe20000400000 */
[----:B-1----:R-:W-:-:S03]  /*05f0*/  FSETP.GT.AND P2, PT, R23, 8.50705917302346158658e+37, PT ;  /* 0x7e8000001700780b */ /* 0x002fc60003f44000 */
[----:B------:R-:W1:Y:S01]  /*0600*/  MUFU.RCP R27, R22 ;  /* 0x00000016001b7308 */ /* 0x000e620000001000 */
[----:B------:R-:W-:Y:S02]  /*0610*/  FSETP.GEU.AND P3, PT, R23, 1.175494350822287508e-38, PT ;  /* 0x008000001700780b */ /* 0x000fe40003f6e000 */
[----:B------:R-:W-:-:S05]  /*0620*/  FSEL R11, R10, 1, P6 ;  /* 0x3f8000000a0b7808 */ /* 0x000fca0003000000 */
[----:B------:R-:W3:Y:S01]  /*0630*/  MUFU.RCP R30, R30 ;  /* 0x0000001e001e7308 */ /* 0x000ee20000001000 */
[----:B--2---:R-:W-:Y:S01]  /*0640*/  FMUL R9, R9, R28 ;  /* 0x0000001c09097220 */ /* 0x004fe20000400000 */
[----:B------:R-:W-:Y:S01]  /*0650*/  FSEL R28, R10, 1, P4 ;  /* 0x3f8000000a1c7808 */ /* 0x000fe20002000000 */
[----:B------:R-:W-:Y:S01]  /*0660*/  @P2 FMUL R23, R23, 0.25 ;  /* 0x3e80000017172820 */ /* 0x000fe20000400000 */
[----:B------:R-:W-:-:S03]  /*0670*/  @!P1 FMUL R11, R11, 16777216 ;  /* 0x4b8000000b0b9820 */ /* 0x000fc60000400000 */
[----:B------:R-:W-:Y:S01]  /*0680*/  @!P5 FMUL R28, R28, 16777216 ;  /* 0x4b8000001c1cd820 */ /* 0x000fe20000400000 */
[----:B------:R-:W-:Y:S01]  /*0690*/  @!P3 FMUL R23, R23, 16777216 ;  /* 0x4b8000001717b820 */ /* 0x000fe20000400000 */
[----:B------:R-:W-:Y:S02]  /*06a0*/  FSEL R8, R10, 1, P2 ;  /* 0x3f8000000a087808 */ /* 0x000fe40001000000 */
[----:B-1----:R-:W-:Y:S01]  /*06b0*/  FMUL R27, R27, R28 ;  /* 0x0000001c1b1b7220 */ /* 0x002fe20000400000 */
[----:B---3--:R-:W-:Y:S02]  /*06c0*/  FMUL R28, R30, R11 ;  /* 0x0000000b1e1c7220 */ /* 0x008fe40000400000 */
[----:B------:R-:W1:Y:S01]  /*06d0*/  LDC.64 R10, c[0x0][0x228] ;  /* 0x00008a00ff0a7b82 */ /* 0x000e620000000a00 */
[----:B------:R-:W2:Y:S01]  /*06e0*/  MUFU.RCP R23, R23 ;  /* 0x0000001700177308 */ /* 0x000ea20000001000 */
[----:B------:R-:W-:-:S06]  /*06f0*/  @!P3 FMUL R8, R8, 16777216 ;  /* 0x4b8000000808b820 */ /* 0x000fcc0000400000 */
[----:B------:R-:W3:Y:S01]  /*0700*/  LDC.64 R30, c[0x0][0x230] ;  /* 0x00008c00ff1e7b82 */ /* 0x000ee20000000a00 */
[C---:B------:R-:W-:Y:S01]  /*0710*/  FMUL R22, R28.reuse, R19 ;  /* 0x000000131c167220 */ /* 0x040fe20000400000 */
[C---:B------:R-:W-:Y:S01]  /*0720*/  FMUL R19, R28.reuse, R26 ;  /* 0x0000001a1c137220 */ /* 0x040fe20000400000 */
[C---:B------:R-:W-:Y:S01]  /*0730*/  FMUL R7, R28.reuse, R7 ;  /* 0x000000071c077220 */ /* 0x040fe20000400000 */
[C---:B------:R-:W-:Y:S01]  /*0740*/  FMUL R18, R27.reuse, R18 ;  /* 0x000000121b127220 */ /* 0x040fe20000400000 */
[----:B------:R-:W-:Y:S01]  /*0750*/  FMUL R26, R27, R14 ;  /* 0x0000000e1b1a7220 */ /* 0x000fe20000400000 */
[----:B--2---:R-:W-:Y:S01]  /*0760*/  FMUL R8, R23, R8 ;  /* 0x0000000817087220 */ /* 0x004fe20000400000 */
[----:B------:R-:W-:Y:S01]  /*0770*/  FMUL R23, R28, R15 ;  /* 0x0000000f1c177220 */ /* 0x000fe20000400000 */
[C---:B------:R-:W-:Y:S01]  /*0780*/  FMUL R21, R27.reuse, R21 ;  /* 0x000000151b157220 */ /* 0x040fe20000400000 */
[----:B------:R-:W-:Y:S01]  /*0790*/  FMUL R6, R27, R6 ;  /* 0x000000061b067220 */ /* 0x000fe20000400000 */
[C---:B------:R-:W-:Y:S01]  /*07a0*/  FMUL R27, R8.reuse, R13 ;  /* 0x0000000d081b7220 */ /* 0x040fe20000400000 */
[C---:B------:R-:W-:Y:S01]  /*07b0*/  FMUL R28, R9.reuse, R12 ;  /* 0x0000000c091c7220 */ /* 0x040fe20000400000 */
[C---:B------:R-:W-:Y:S01]  /*07c0*/  FMUL R17, R8.reuse, R17 ;  /* 0x0000001108117220 */ /* 0x040fe20000400000 */
[C---:B------:R-:W-:Y:S01]  /*07d0*/  FMUL R20, R8.reuse, R20 ;  /* 0x0000001408147220 */ /* 0x040fe20000400000 */
[----:B------:R-:W-:Y:S01]  /*07e0*/  FMUL R5, R8, R5 ;  /* 0x0000000508057220 */ /* 0x000fe20000400000 */
[C---:B------:R-:W-:Y:S01]  /*07f0*/  FMUL R16, R9.reuse, R16 ;  /* 0x0000001009107220 */ /* 0x040fe20000400000 */
[C---:B------:R-:W-:Y:S01]  /*0800*/  FMUL R25, R9.reuse, R25 ;  /* 0x0000001909197220 */ /* 0x040fe20000400000 */
[----:B------:R-:W-:Y:S01]  /*0810*/  FMUL R4, R9, R4 ;  /* 0x0000000409047220 */ /* 0x000fe20000400000 */
[----:B-1----:R-:W-:Y:S01]  /*0820*/  IMAD.WIDE R12, R24, 0x4, R10 ;  /* 0x00000004180c7825 */ /* 0x002fe200078e020a */
[----:B------:R-:W-:-:S02]  /*0830*/  CS2R R8, SRZ ;  /* 0x0000000000087805 */ /* 0x000fc4000001ff00 */
[----:B------:R-:W-:Y:S02]  /*0840*/  CS2R R10, SRZ ;  /* 0x00000000000a7805 */ /* 0x000fe4000001ff00 */
[----:B------:R-:W-:Y:S01]  /*0850*/  CS2R R14, SRZ ;  /* 0x00000000000e7805 */ /* 0x000fe2000001ff00 */
[----:B---3--:R-:W-:-:S03]  /*0860*/  IMAD.WIDE R30, R24, 0x4, R30 ;  /* 0x00000004181e7825 */ /* 0x008fc600078e021e */
[----:B------:R1:W2:Y:S02]  /*0870*/  @!P0 LDG.E.EL.128 R8, desc[UR6][R12.64] ;  /* 0x000000060c088981 */ /* 0x0002a4000c2e1d00 */
[----:B-1----:R-:W-:-:S06]  /*0880*/  CS2R R12, SRZ ;  /* 0x00000000000c7805 */ /* 0x002fcc000001ff00 */
[----:B------:R-:W2:Y:S01]  /*0890*/  @!P0 LDG.E.EL.128 R12, desc[UR6][R30.64] ;  /* 0x000000061e0c8981 */ /* 0x000ea2000c2e1d00 */
[----:B------:R-:W1:Y:S01]  /*08a0*/  S2UR UR5, SR_CgaCtaId ;  /* 0x00000000000579c3 */ /* 0x000e620000008800 */
[----:B------:R-:W-:Y:S02]  /*08b0*/  UMOV UR4, 0x400 ;  /* 0x0000040000047882 */ /* 0x000fe40000000000 */
[----:B-1----:R-:W-:Y:S01]  /*08c0*/  UPRMT UR4, UR5, 0x654, UR4 ;  /* 0x0000065405047896 */ /* 0x002fe20008000004 */
[----:B------:R-:W-:-:S04]  /*08d0*/  SHF.R.U32.HI R24, RZ, 0x4, R2 ;  /* 0x00000004ff187819 */ /* 0x000fc80000011602 */
[----:B------:R-:W-:Y:S01]  /*08e0*/  SGXT.U32 R24, R24, 0x4 ;  /* 0x000000041818781a */ /* 0x000fe20000000000 */
[-CC-:B--2---:R-:W-:Y:S01]  /*08f0*/  FFMA R4, R4, R8.reuse, R12.reuse ;  /* 0x0000000804047223 */ /* 0x184fe2000000000c */
[-CC-:B------:R-:W-:Y:S01]  /*0900*/  FFMA R25, R25, R8.reuse, R12.reuse ;  /* 0x0000000819197223 */ /* 0x180fe2000000000c */
[-CC-:B------:R-:W-:Y:S01]  /*0910*/  FFMA R28, R28, R8.reuse, R12.reuse ;  /* 0x000000081c1c7223 */ /* 0x180fe2000000000c */
[----:B------:R-:W-:Y:S02]  /*0920*/  FFMA R16, R16, R8, R12 ;  /* 0x0000000810107223 */ /* 0x000fe4000000000c */
[----:B------:R-:W1:Y:S01]  /*0930*/  S2R R8, SR_TID.X ;  /* 0x0000000000087919 */ /* 0x000e620000002100 */
[-CC-:B------:R-:W-:Y:S01]  /*0940*/  FFMA R5, R5, R9.reuse, R13.reuse ;  /* 0x0000000905057223 */ /* 0x180fe2000000000d */
[-CC-:B------:R-:W-:Y:S01]  /*0950*/  FFMA R20, R20, R9.reuse, R13.reuse ;  /* 0x0000000914147223 */ /* 0x180fe2000000000d */
[-CC-:B------:R-:W-:Y:S01]  /*0960*/  FFMA R27, R27, R9.reuse, R13.reuse ;  /* 0x000000091b1b7223 */ /* 0x180fe2000000000d */
[----:B------:R-:W-:Y:S01]  /*0970*/  FFMA R17, R17, R9, R13 ;  /* 0x0000000911117223 */ /* 0x000fe2000000000d */
        /* <DEDUP_REMOVED lines=8> */
[----:B------:R-:W-:-:S02]  /*0a00*/  FSETP.GEU.AND P0, PT, R25, RZ, PT ;  /* 0x000000ff1900720b */ /* 0x000fc40003f0e000 */
[----:B------:R-:W-:Y:S01]  /*0a10*/  FSETP.GEU.AND P4, PT, R4, RZ, PT ;  /* 0x000000ff0400720b */ /* 0x000fe20003f8e000 */
[----:B-1----:R-:W-:Y:S01]  /*0a20*/  IMAD.SHL.U32 R9, R8, 0x100, RZ ;  /* 0x0000010008097824 */ /* 0x002fe200078e00ff */
[----:B------:R-:W-:-:S04]  /*0a30*/  SHF.R.U32.HI R12, RZ, 0x4, R8 ;  /* 0x00000004ff0c7819 */ /* 0x000fc80000011608 */
[----:B------:R-:W-:Y:S02]  /*0a40*/  LOP3.LUT R9, R9, 0xf00, RZ, 0xc0, !PT ;  /* 0x00000f0009097812 */ /* 0x000fe400078ec0ff */
[----:B------:R-:W-:Y:S02]  /*0a50*/  SGXT.U32 R12, R12, 0x4 ;  /* 0x000000040c0c781a */ /* 0x000fe40000000000 */
[C---:B------:R-:W-:Y:S02]  /*0a60*/  LOP3.LUT R10, R9.reuse, 0x40, RZ, 0xfc, !PT ;  /* 0x00000040090a7812 */ /* 0x040fe400078efcff */
[C---:B------:R-:W-:Y:S02]  /*0a70*/  LOP3.LUT R13, R9.reuse, 0x80, RZ, 0xfc, !PT ;  /* 0x00000080090d7812 */ /* 0x040fe400078efcff */
[C---:B------:R-:W-:Y:S02]  /*0a80*/  LOP3.LUT R12, R9.reuse, R12, RZ, 0xfc, !PT ;  /* 0x0000000c090c7212 */ /* 0x040fe400078efcff */
[----:B------:R-:W-:-:S02]  /*0a90*/  LOP3.LUT R14, R9, 0xc0, RZ, 0xfc, !PT ;  /* 0x000000c0090e7812 */ /* 0x000fc400078efcff */
[----:B------:R-:W-:Y:S02]  /*0aa0*/  LEA.HI R9, R9, UR4, RZ, 0x1c ;  /* 0x0000000409097c11 */ /* 0x000fe4000f8fe0ff */
[----:B------:R-:W-:Y:S02]  /*0ab0*/  LEA.HI R11, R10, UR4, RZ, 0x1c ;  /* 0x000000040a0b7c11 */ /* 0x000fe4000f8fe0ff */
[----:B------:R-:W-:Y:S01]  /*0ac0*/  LEA.HI R13, R13, UR4, RZ, 0x1c ;  /* 0x000000040d0d7c11 */ /* 0x000fe2000f8fe0ff */
[C---:B------:R-:W-:Y:S01]  /*0ad0*/  IMAD R10, R12.reuse, 0x4, R9 ;  /* 0x000000040c0a7824 */ /* 0x040fe200078e0209 */
[----:B------:R-:W-:Y:S01]  /*0ae0*/  FSETP.GEU.AND P1, PT, R7, RZ, PT ;  /* 0x000000ff0700720b */ /* 0x000fe20003f2e000 */
[C---:B------:R-:W-:Y:S01]  /*0af0*/  IMAD R9, R12.reuse, 0x4, R11 ;  /* 0x000000040c097824 */ /* 0x040fe200078e020b */
[----:B------:R-:W-:Y:S02]  /*0b00*/  FSETP.GEU.AND P3, PT, R5, RZ, PT ;  /* 0x000000ff0500720b */ /* 0x000fe40003f6e000 */
[----:B------:R-:W-:Y:S01]  /*0b10*/  FSEL R25, R25, RZ, P0 ;  /* 0x000000ff19197208 */ /* 0x000fe20000000000 */
[----:B------:R-:W-:Y:S01]  /*0b20*/  IMAD R11, R12, 0x4, R13 ;  /* 0x000000040c0b7824 */ /* 0x000fe200078e020d */
[----:B------:R-:W-:-:S02]  /*0b30*/  FSETP.GEU.AND P0, PT, R20, RZ, PT ;  /* 0x000000ff1400720b */ /* 0x000fc40003f0e000 */
[----:B------:R-:W-:Y:S02]  /*0b40*/  LEA.HI R15, R14, UR4, RZ, 0x1c ;  /* 0x000000040e0f7c11 */ /* 0x000fe4000f8fe0ff */
[----:B------:R-:W-:Y:S02]  /*0b50*/  FSETP.GEU.AND P2, PT, R6, RZ, PT ;  /* 0x000000ff0600720b */ /* 0x000fe40003f4e000 */
[----:B------:R-:W-:Y:S02]  /*0b60*/  FSEL R13, R4, RZ, P4 ;  /* 0x000000ff040d7208 */ /* 0x000fe40002000000 */
[----:B------:R-:W-:Y:S02]  /*0b70*/  FSEL R7, R7, RZ, P1 ;  /* 0x000000ff07077208 */ /* 0x000fe40000800000 */
[----:B------:R-:W-:Y:S02]  /*0b80*/  FSEL R4, R5, RZ, P3 ;  /* 0x000000ff05047208 */ /* 0x000fe40001800000 */
[----:B------:R-:W-:-:S02]  /*0b90*/  FSETP.GEU.AND P1, PT, R28, RZ, PT ;  /* 0x000000ff1c00720b */ /* 0x000fc40003f2e000 */
[----:B------:R-:W-:Y:S01]  /*0ba0*/  FSEL R20, R20, RZ, P0 ;  /* 0x000000ff14147208 */ /* 0x000fe20000000000 */
[----:B------:R-:W-:Y:S01]  /*0bb0*/  IMAD R12, R12, 0x4, R15 ;  /* 0x000000040c0c7824 */ /* 0x000fe200078e020f */
[----:B------:R-:W-:Y:S02]  /*0bc0*/  FSEL R6, R6, RZ, P2 ;  /* 0x000000ff06067208 */ /* 0x000fe40001000000 */
[----:B------:R-:W-:Y:S02]  /*0bd0*/  FSETP.GEU.AND P3, PT, R21, RZ, PT ;  /* 0x000000ff1500720b */ /* 0x000fe40003f6e000 */
[----:B------:R-:W-:Y:S01]  /*0be0*/  FSETP.GEU.AND P0, PT, R27, RZ, PT ;  /* 0x000000ff1b00720b */ /* 0x000fe20003f0e000 */
[----:B------:R1:W-:Y:S01]  /*0bf0*/  STS [R10], R13 ;  /* 0x0000000d0a007388 */ /* 0x0003e20000000800 */
[----:B------:R-:W-:Y:S02]  /*0c00*/  FSETP.GEU.AND P2, PT, R19, RZ, PT ;  /* 0x000000ff1300720b */ /* 0x000fe40003f4e000 */
[----:B------:R-:W-:Y:S01]  /*0c10*/  FSEL R5, R28, RZ, P1 ;  /* 0x000000ff1c057208 */ /* 0x000fe20000800000 */
[----:B------:R2:W-:Y:S01]  /*0c20*/  STS [R9+0x100], R4 ;  /* 0x0001000409007388 */ /* 0x0005e20000000800 */
[----:B------:R-:W-:-:S02]  /*0c30*/  FSETP.GEU.AND P1, PT, R16, RZ, PT ;  /* 0x000000ff1000720b */ /* 0x000fc40003f2e000 */
[----:B------:R-:W-:Y:S01]  /*0c40*/  FSEL R14, R21, RZ, P3 ;  /* 0x000000ff150e7208 */ /* 0x000fe20001800000 */
[----:B------:R-:W-:Y:S01]  /*0c50*/  STS [R11+0x200], R6 ;  /* 0x000200060b007388 */ /* 0x000fe20000000800 */
[----:B------:R-:W-:Y:S02]  /*0c60*/  FSEL R19, R19, RZ, P2 ;  /* 0x000000ff13137208 */ /* 0x000fe40001000000 */
[----:B-1----:R-:W-:Y:S01]  /*0c70*/  SHF.L.U32 R13, R8, 0x2, RZ ;  /* 0x00000002080d7819 */ /* 0x002fe200000006ff */
[----:B------:R1:W-:Y:S01]  /*0c80*/  STS [R12+0x300], R7 ;  /* 0x000300070c007388 */ /* 0x0003e20000000800 */
[----:B--2---:R-:W-:Y:S02]  /*0c90*/  FSEL R4, R27, RZ, P0 ;  /* 0x000000ff1b047208 */ /* 0x004fe40000000000 */
[----:B------:R-:W-:Y:S01]  /*0ca0*/  FSETP.GEU.AND P0, PT, R26, RZ, PT ;  /* 0x000000ff1a00720b */ /* 0x000fe20003f0e000 */
[----:B------:R-:W-:Y:S01]  /*0cb0*/  STS [R10+0x40], R25 ;  /* 0x000040190a007388 */ /* 0x000fe20000000800 */
[----:B------:R-:W-:-:S02]  /*0cc0*/  FSETP.GEU.AND P2, PT, R23, RZ, PT ;  /* 0x000000ff1700720b */ /* 0x000fc40003f4e000 */
[----:B------:R-:W-:Y:S01]  /*0cd0*/  FSEL R26, R26, RZ, P0 ;  /* 0x000000ff1a1a7208 */ /* 0x000fe20000000000 */
[----:B------:R-:W-:Y:S01]  /*0ce0*/  STS [R9+0x140], R20 ;  /* 0x0001401409007388 */ /* 0x000fe20000000800 */
[----:B-1----:R-:W-:Y:S02]  /*0cf0*/  FSEL R7, R16, RZ, P1 ;  /* 0x000000ff10077208 */ /* 0x002fe40000800000 */
[----:B------:R-:W-:Y:S01]  /*0d00*/  LOP3.LUT R16, R13, 0x3fc, RZ, 0xc0, !PT ;  /* 0x000003fc0d107812 */ /* 0x000fe200078ec0ff */
[----:B------:R-:W-:Y:S01]  /*0d10*/  STS [R11+0x240], R14 ;  /* 0x0002400e0b007388 */ /* 0x000fe20000000800 */
[----:B------:R-:W-:-:S03]  /*0d20*/  FSETP.GEU.AND P0, PT, R17, RZ, PT ;  /* 0x000000ff1100720b */ /* 0x000fc60003f0e000 */
[----:B------:R-:W-:Y:S01]  /*0d30*/  STS [R12+0x340], R19 ;  /* 0x000340130c007388 */ /* 0x000fe20000000800 */
[----:B------:R-:W-:-:S03]  /*0d40*/  FSEL R23, R23, RZ, P2 ;  /* 0x000000ff17177208 */ /* 0x000fc60001000000 */
[----:B------:R1:W-:Y:S01]  /*0d50*/  STS [R10+0x80], R5 ;  /* 0x000080050a007388 */ /* 0x0003e20000000800 */
[----:B------:R-:W-:Y:S02]  /*0d60*/  FSEL R6, R17, RZ, P0 ;  /* 0x000000ff11067208 */ /* 0x000fe40000000000 */
[----:B------:R-:W-:Y:S01]  /*0d70*/  FSETP.GEU.AND P1, PT, R18, RZ, PT ;  /* 0x000000ff1200720b */ /* 0x000fe20003f2e000 */
[----:B------:R-:W-:Y:S01]  /*0d80*/  STS [R9+0x180], R4 ;  /* 0x0001800409007388 */ /* 0x000fe20000000800 */
[----:B------:R-:W-:Y:S02]  /*0d90*/  FSETP.GEU.AND P0, PT, R22, RZ, PT ;  /* 0x000000ff1600720b */ /* 0x000fe40003f0e000 */
[----:B-1----:R-:W-:Y:S01]  /*0da0*/  LOP3.LUT R5, R16, 0x800, RZ, 0xfc, !PT ;  /* 0x0000080010057812 */ /* 0x002fe200078efcff */
[----:B------:R-:W-:Y:S03]  /*0db0*/  STS [R11+0x280], R26 ;  /* 0x0002801a0b007388 */ /* 0x000fe60000000800 */
[----:B------:R-:W-:Y:S01]  /*0dc0*/  SHF.R.U32.HI R13, RZ, 0x4, R5 ;  /* 0x00000004ff0d7819 */ /* 0x000fe20000011605 */
[----:B------:R-:W-:Y:S01]  /*0dd0*/  STS [R12+0x380], R23 ;  /* 0x000380170c007388 */ /* 0x000fe20000000800 */
[----:B------:R-:W-:-:S03]  /*0de0*/  FSEL R18, R18, RZ, P1 ;  /* 0x000000ff12127208 */ /* 0x000fc60000800000 */
[----:B------:R-:W-:Y:S04]  /*0df0*/  STS [R10+0xc0], R7 ;  /* 0x0000c0070a007388 */ /* 0x000fe80000000800 */
[----:B------:R1:W-:Y:S04]  /*0e00*/  STS [R9+0x1c0], R6 ;  /* 0x0001c00609007388 */ /* 0x0003e80000000800 */
[----:B------:R2:W-:Y:S01]  /*0e10*/  STS [R11+0x2c0], R18 ;  /* 0x0002c0120b007388 */ /* 0x0005e20000000800 */
[----:B-1----:R-:W-:Y:S02]  /*0e20*/  LOP3.LUT R6, R13, 0xbc, RZ, 0xc0, !PT ;  /* 0x000000bc0d067812 */ /* 0x002fe400078ec0ff */
[----:B------:R-:W-:-:S02]  /*0e30*/  FSEL R13, R22, RZ, P0 ;  /* 0x000000ff160d7208 */ /* 0x000fc40000000000 */
[----:B------:R-:W-:Y:S01]  /*0e40*/  LOP3.LUT R4, R16, 0x400, RZ, 0xfc, !PT ;  /* 0x0000040010047812 */ /* 0x000fe200078efcff */
[----:B--2---:R-:W1:Y:S02]  /*0e50*/  LDC.64 R18, c[0x0][0x238] ;  /* 0x00008e00ff127b82 */ /* 0x004e640000000a00 */
[----:B------:R-:W-:Y:S01]  /*0e60*/  STS [R12+0x3c0], R13 ;  /* 0x0003c00d0c007388 */ /* 0x000fe20000000800 */
[----:B------:R-:W-:Y:S02]  /*0e70*/  SHF.R.U32.HI R8, RZ, 0x2, R8 ;  /* 0x00000002ff087819 */ /* 0x000fe40000011608 */
[----:B------:R-:W-:Y:S02]  /*0e80*/  SHF.R.U32.HI R4, RZ, 0x4, R4 ;  /* 0x00000004ff047819 */ /* 0x000fe40000011604 */
[----:B------:R-:W-:Y:S02]  /*0e90*/  LOP3.LUT R8, R8, 0x3c, RZ, 0xc0, !PT ;  /* 0x0000003c08087812 */ /* 0x000fe400078ec0ff */
[----:B------:R-:W-:Y:S01]  /*0ea0*/  LOP3.LUT R4, R4, 0x7c, RZ, 0xc0, !PT ;  /* 0x0000007c04047812 */ /* 0x000fe200078ec0ff */
[----:B------:R-:W-:-:S02]  /*0eb0*/  VIADD R9, R6, UR4 ;  /* 0x0000000406097c36 */ /* 0x000fc40008000000 */
[----:B------:R-:W-:Y:S02]  /*0ec0*/  VIADD R5, R8, UR4 ;  /* 0x0000000408057c36 */ /* 0x000fe40008000000 */
[----:B------:R-:W-:Y:S02]  /*0ed0*/  VIADD R7, R4, UR4 ;  /* 0x0000000404077c36 */ /* 0x000fe40008000000 */
[C---:B------:R-:W-:Y:S01]  /*0ee0*/  IMAD R17, R16.reuse, 0x4, R5 ;  /* 0x0000000410117824 */ /* 0x040fe200078e0205 */
[----:B------:R-:W-:Y:S01]  /*0ef0*/  BAR.SYNC.DEFER_BLOCKING 0x0 ;  /* 0x0000000000007b1d */ /* 0x000fe20000010000 */
[C---:B------:R-:W-:Y:S02]  /*0f00*/  IMAD R20, R16.reuse, 0x4, R7 ;  /* 0x0000000410147824 */ /* 0x040fe400078e0207 */
[----:B------:R-:W-:-:S03]  /*0f10*/  IMAD R22, R16, 0x4, R9 ;  /* 0x0000000410167824 */ /* 0x000fc600078e0209 */
[----:B------:R-:W-:Y:S04]  /*0f20*/  LDS R4, [R17] ;  /* 0x0000000011047984 */ /* 0x000fe80000000800 */
[----:B------:R-:W-:Y:S04]  /*0f30*/  LDS R5, [R17+0x4] ;  /* 0x0000040011057984 */ /* 0x000fe80000000800 */
[----:B------:R-:W-:Y:S04]  /*0f40*/  LDS R6, [R17+0x8] ;  /* 0x0000080011067984 */ /* 0x000fe80000000800 */
[----:B------:R2:W3:Y:S04]  /*0f50*/  LDS R7, [R17+0xc] ;  /* 0x00000c0011077984 */ /* 0x0004e80000000800 */
[----:B------:R-:W-:Y:S04]  /*0f60*/  LDS R8, [R20+0x1000] ;  /* 0x0010000014087984 */ /* 0x000fe80000000800 */
[----:B------:R-:W-:Y:S04]  /*0f70*/  LDS R9, [R20+0x1004] ;  /* 0x0010040014097984 */ /* 0x000fe80000000800 */
[----:B------:R-:W-:Y:S04]  /*0f80*/  LDS R10, [R20+0x1008] ;  /* 0x00100800140a7984 */ /* 0x000fe80000000800 */
[----:B------:R4:W5:Y:S04]  /*0f90*/  LDS R11, [R20+0x100c] ;  /* 0x00100c00140b7984 */ /* 0x0009680000000800 */
[----:B------:R-:W-:Y:S04]  /*0fa0*/  LDS R12, [R22+0x2000] ;  /* 0x00200000160c7984 */ /* 0x000fe80000000800 */
[----:B------:R-:W-:Y:S04]  /*0fb0*/  LDS R13, [R22+0x2004] ;  /* 0x00200400160d7984 */ /* 0x000fe80000000800 */
[----:B------:R-:W-:Y:S04]  /*0fc0*/  LDS R14, [R22+0x2008] ;  /* 0x00200800160e7984 */ /* 0x000fe80000000800 */
[----:B------:R3:W5:Y:S01]  /*0fd0*/  LDS R15, [R22+0x200c] ;  /* 0x00200c00160f7984 */ /* 0x0007620000000800 */
[----:B------:R-:W-:-:S02]  /*0fe0*/  LOP3.LUT R2, R16, 0xc00, RZ, 0xfc, !PT ;  /* 0x00000c0010027812 */ /* 0x000fc400078efcff */
[----:B--2---:R-:W-:Y:S02]  /*0ff0*/  LOP3.LUT R17, R3, 0x30, R24, 0xfe, !PT ;  /* 0x0000003003117812 */ /* 0x004fe400078efe18 */
[----:B------:R-:W-:Y:S02]  /*1000*/  LOP3.LUT R23, R3, R24, RZ, 0xfc, !PT ;  /* 0x0000001803177212 */ /* 0x000fe400078efcff */
[----:B------:R-:W-:Y:S02]  /*1010*/  LOP3.LUT R21, R3, 0x20, R24, 0xfe, !PT ;  /* 0x0000002003157812 */ /* 0x000fe400078efe18 */
[----:B------:R-:W-:Y:S02]  /*1020*/  LOP3.LUT R3, R3, 0x10, R24, 0xfe, !PT ;  /* 0x0000001003037812 */ /* 0x000fe400078efe18 */
[----:B------:R-:W-:Y:S02]  /*1030*/  SHF.R.U32.HI R2, RZ, 0x4, R2 ;  /* 0x00000004ff027819 */ /* 0x000fe40000011602 */
[----:B------:R-:W-:-:S02]  /*1040*/  ISETP.GE.AND P0, PT, R23, 0x100, PT ;  /* 0x000001001700780c */ /* 0x000fc40003f06270 */
[----:B------:R-:W-:Y:S02]  /*1050*/  ISETP.GE.AND P1, PT, R3, 0x100, PT ;  /* 0x000001000300780c */ /* 0x000fe40003f26270 */
[----:B------:R-:W-:Y:S02]  /*1060*/  ISETP.GE.AND P2, PT, R21, 0x100, PT ;  /* 0x000001001500780c */ /* 0x000fe40003f46270 */
[----:B------:R-:W-:Y:S02]  /*1070*/  LEA R23, R23, R0, 0xc ;  /* 0x0000000017177211 */ /* 0x000fe400078e60ff */
[----:B----4-:R-:W-:Y:S02]  /*1080*/  LOP3.LUT R20, R2, 0xfc, RZ, 0xc0, !PT ;  /* 0x000000fc02147812 */ /* 0x010fe400078ec0ff */
[----:B------:R-:W-:Y:S01]  /*1090*/  ISETP.GE.AND P3, PT, R17, 0x100, PT ;  /* 0x000001001100780c */ /* 0x000fe20003f66270 */
[--C-:B------:R-:W-:Y:S02]  /*10a0*/  IMAD R25, R3, 0x1000, R0.reuse ;  /* 0x0000100003197824 */ /* 0x100fe400078e0200 */
[----:B------:R-:W-:-:S02]  /*10b0*/  IMAD R27, R21, 0x1000, R0 ;  /* 0x00001000151b7824 */ /* 0x000fc400078e0200 */
[----:B-1----:R-:W-:-:S04]  /*10c0*/  IMAD.WIDE R2, R23, 0x4, R18 ;  /* 0x0000000417027825 */ /* 0x002fc800078e0212 */
[----:B------:R-:W-:Y:S02]  /*10d0*/  VIADD R29, R20, UR4 ;  /* 0x00000004141d7c36 */ /* 0x000fe40008000000 */
[--C-:B------:R-:W-:Y:S01]  /*10e0*/  IMAD.WIDE R20, R25, 0x4, R18.reuse ;  /* 0x0000000419147825 */ /* 0x100fe200078e0212 */
[----:B---3--:R1:W-:Y:S03]  /*10f0*/  @!P0 STG.E.128 desc[UR6][R2.64], R4 ;  /* 0x0000000402008986 */ /* 0x0083e6000c101d06 */
[----:B0-----:R-:W-:Y:S01]  /*1100*/  IMAD.WIDE R22, R27, 0x4, R18 ;  /* 0x000000041b167825 */ /* 0x001fe200078e0212 */
[----:B-----5:R1:W-:Y:S04]  /*1110*/  @!P1 STG.E.128 desc[UR6][R20.64], R8 ;  /* 0x0000000814009986 */ /* 0x0203e8000c101d06 */
[----:B------:R1:W-:Y:S01]  /*1120*/  @!P2 STG.E.128 desc[UR6][R22.64], R12 ;  /* 0x0000000c1600a986 */ /* 0x0003e2000c101d06 */
[----:B------:R-:W-:Y:S01]  /*1130*/  IMAD R29, R16, 0x4, R29 ;  /* 0x00000004101d7824 */ /* 0x000fe200078e021d */
[----:B------:R-:W-:Y:S06]  /*1140*/  @P3 EXIT ;  /* 0x000000000000394d */ /* 0x000fec0003800000 */
[----:B-1----:R-:W-:Y:S01]  /*1150*/  LDS R4, [R29+0x3000] ;  /* 0x003000001d047984 */ /* 0x002fe20000000800 */
[----:B------:R-:W-:-:S03]  /*1160*/  IMAD R17, R17, 0x1000, R0 ;  /* 0x0000100011117824 */ /* 0x000fc600078e0200 */
[----:B------:R-:W-:Y:S01]  /*1170*/  LDS R5, [R29+0x3004] ;  /* 0x003004001d057984 */ /* 0x000fe20000000800 */
[----:B------:R-:W-:-:S03]  /*1180*/  IMAD.WIDE R18, R17, 0x4, R18 ;  /* 0x0000000411127825 */ /* 0x000fc600078e0212 */
[----:B------:R-:W-:Y:S04]  /*1190*/  LDS R6, [R29+0x3008] ;  /* 0x003008001d067984 */ /* 0x000fe80000000800 */
[----:B------:R-:W0:Y:S04]  /*11a0*/  LDS R7, [R29+0x300c] ;  /* 0x00300c001d077984 */ /* 0x000e280000000800 */
[----:B0-----:R-:W-:Y:S01]  /*11b0*/  STG.E.128 desc[UR6][R18.64], R4 ;  /* 0x0000000412007986 */ /* 0x001fe2000c101d06 */
[----:B------:R-:W-:Y:S05]  /*11c0*/  EXIT ;  /* 0x000000000000794d */ /* 0x000fea0003800000 */
.L_x_0:
[----:B------:R-:W-:-:S00]  /*11d0*/  BRA `(.L_x_0) ;  /* 0xfffffffc00fc7947 */ /* 0x000fc0000383ffff */
[----:B------:R-:W-:-:S00]  /*11e0*/  NOP ;  /* 0x0000000000007918 */ /* 0x000fc00000000000 */
        /* <DEDUP_REMOVED lines=9> */
.L_x_1:


//--------------------- .nv.global.init           --------------------------
	.section	.nv.global.init,"aw",@progbits
.nv.global.init:
	.type		_$_str,@object
	.size		_$_str,(_$_str_$_2 - _$_str)
_$_str:
        /*0000*/ 	.byte	0x5f, 0x5f, 0x43, 0x55, 0x44, 0x41, 0x5f, 0x46, 0x54, 0x5a, 0x00
	.type		_$_str_$_2,@object
	.size		_$_str_$_2,(.L_1 - _$_str_$_2)
_$_str_$_2:
        /*000b*/ 	.byte	0x5f, 0x5f, 0x43, 0x55, 0x44, 0x41, 0x5f, 0x50, 0x52, 0x45, 0x43, 0x5f, 0x53, 0x51, 0x52, 0x54
        /*001b*/ 	.byte	0x00
.L_1:


//--------------------- .nv.shared.triton_poi_fused__native_batch_norm_legit_no_training_relu_11 --------------------------
	.section	.nv.shared.triton_poi_fused__native_batch_norm_legit_no_training_relu_11,"aw",@nobits
	.sectionflags	@""
	.align	16
	.zero		1024


//--------------------- .nv.constant0.triton_poi_fused__native_batch_norm_legit_no_training_relu_11 --------------------------
	.section	.nv.constant0.triton_poi_fused__native_batch_norm_legit_no_training_relu_11,"a",@progbits
	.sectionflags	@""
	.align	4
.nv.constant0.triton_poi_fused__native_batch_norm_legit_no_training_relu_11:
	.zero		584
